//
// Generated by NVIDIA NVVM Compiler
//
// Compiler Build ID: CL-36424714
// Cuda compilation tools, release 13.0, V13.0.88
// Based on NVVM 20.0.0
//

.version 9.0
.target sm_100
.address_size 64

	// .globl	_Z16computeUsingGPUsPiS_S_i

.visible .entry _Z16computeUsingGPUsPiS_S_i(
	.param .u64 .ptr .align 1 _Z16computeUsingGPUsPiS_S_i_param_0,
	.param .u64 .ptr .align 1 _Z16computeUsingGPUsPiS_S_i_param_1,
	.param .u64 .ptr .align 1 _Z16computeUsingGPUsPiS_S_i_param_2,
	.param .u32 _Z16computeUsingGPUsPiS_S_i_param_3
)
{
	.reg .pred 	%p<10>;
	.reg .b32 	%r<105>;
	.reg .b64 	%rd<67>;

	ld.param.u64 	%rd14, [_Z16computeUsingGPUsPiS_S_i_param_1];
	ld.param.u64 	%rd15, [_Z16computeUsingGPUsPiS_S_i_param_2];
	ld.param.u32 	%r30, [_Z16computeUsingGPUsPiS_S_i_param_3];
	cvta.to.global.u64 	%rd1, %rd15;
	cvta.to.global.u64 	%rd2, %rd14;
	mov.u32 	%r31, %ctaid.y;
	mov.u32 	%r32, %ntid.y;
	mov.u32 	%r33, %tid.y;
	mad.lo.s32 	%r1, %r31, %r32, %r33;
	mov.u32 	%r34, %ctaid.x;
	mov.u32 	%r35, %ntid.x;
	mov.u32 	%r36, %tid.x;
	mad.lo.s32 	%r2, %r34, %r35, %r36;
	max.s32 	%r37, %r1, %r2;
	setp.ge.s32 	%p1, %r37, %r30;
	@%p1 bra 	$L__BB0_13;
	mul.lo.s32 	%r3, %r30, %r1;
	and.b32  	%r4, %r30, 7;
	setp.lt.u32 	%p2, %r30, 8;
	mov.b32 	%r99, 0;
	mov.u32 	%r104, %r99;
	@%p2 bra 	$L__BB0_4;
	and.b32  	%r99, %r30, 2147483640;
	neg.s32 	%r93, %r99;
	mul.wide.s32 	%rd16, %r30, 4;
	add.s64 	%rd3, %rd1, %rd16;
	shl.b32 	%r7, %r30, 3;
	mul.wide.s32 	%rd17, %r30, 8;
	add.s64 	%rd4, %rd1, %rd17;
	mul.wide.s32 	%rd18, %r30, 12;
	add.s64 	%rd5, %rd1, %rd18;
	mul.wide.s32 	%rd19, %r30, 16;
	add.s64 	%rd6, %rd1, %rd19;
	mul.wide.s32 	%rd20, %r30, 20;
	add.s64 	%rd7, %rd1, %rd20;
	mul.wide.s32 	%rd21, %r30, 24;
	add.s64 	%rd8, %rd1, %rd21;
	mul.wide.s32 	%rd22, %r30, 28;
	add.s64 	%rd9, %rd1, %rd22;
	mul.wide.u32 	%rd23, %r3, 4;
	add.s64 	%rd24, %rd23, %rd2;
	add.s64 	%rd66, %rd24, 16;
	mov.b32 	%r104, 0;
	mov.u32 	%r92, %r2;
$L__BB0_3:
	.pragma "nounroll";
	mul.wide.s32 	%rd25, %r92, 4;
	add.s64 	%rd26, %rd3, %rd25;
	add.s64 	%rd27, %rd4, %rd25;
	add.s64 	%rd28, %rd5, %rd25;
	add.s64 	%rd29, %rd6, %rd25;
	add.s64 	%rd30, %rd7, %rd25;
	add.s64 	%rd31, %rd8, %rd25;
	add.s64 	%rd32, %rd9, %rd25;
	add.s64 	%rd33, %rd1, %rd25;
	ld.global.u32 	%r41, [%rd66+-16];
	ld.global.u32 	%r42, [%rd33];
	mad.lo.s32 	%r43, %r42, %r41, %r104;
	ld.global.u32 	%r44, [%rd66+-12];
	ld.global.u32 	%r45, [%rd26];
	mad.lo.s32 	%r46, %r45, %r44, %r43;
	ld.global.u32 	%r47, [%rd66+-8];
	ld.global.u32 	%r48, [%rd27];
	mad.lo.s32 	%r49, %r48, %r47, %r46;
	ld.global.u32 	%r50, [%rd66+-4];
	ld.global.u32 	%r51, [%rd28];
	mad.lo.s32 	%r52, %r51, %r50, %r49;
	ld.global.u32 	%r53, [%rd66];
	ld.global.u32 	%r54, [%rd29];
	mad.lo.s32 	%r55, %r54, %r53, %r52;
	ld.global.u32 	%r56, [%rd66+4];
	ld.global.u32 	%r57, [%rd30];
	mad.lo.s32 	%r58, %r57, %r56, %r55;
	ld.global.u32 	%r59, [%rd66+8];
	ld.global.u32 	%r60, [%rd31];
	mad.lo.s32 	%r61, %r60, %r59, %r58;
	ld.global.u32 	%r62, [%rd66+12];
	ld.global.u32 	%r63, [%rd32];
	mad.lo.s32 	%r104, %r63, %r62, %r61;
	add.s32 	%r93, %r93, 8;
	add.s32 	%r92, %r92, %r7;
	add.s64 	%rd66, %rd66, 32;
	setp.ne.s32 	%p3, %r93, 0;
	@%p3 bra 	$L__BB0_3;
$L__BB0_4:
	setp.eq.s32 	%p4, %r4, 0;
	@%p4 bra 	$L__BB0_12;
	and.b32  	%r17, %r30, 3;
	setp.lt.u32 	%p5, %r4, 4;
	@%p5 bra 	$L__BB0_7;
	add.s32 	%r65, %r99, %r3;
	mul.wide.u32 	%rd34, %r65, 4;
	add.s64 	%rd35, %rd2, %rd34;
	ld.global.u32 	%r66, [%rd35];
	mad.lo.s32 	%r67, %r99, %r30, %r2;
	mul.wide.s32 	%rd36, %r67, 4;
	add.s64 	%rd37, %rd1, %rd36;
	ld.global.u32 	%r68, [%rd37];
	mad.lo.s32 	%r69, %r68, %r66, %r104;
	cvt.u64.u32 	%rd38, %r3;
	cvt.u64.u32 	%rd39, %r99;
	add.s64 	%rd40, %rd39, %rd38;
	shl.b64 	%rd41, %rd40, 2;
	add.s64 	%rd42, %rd2, %rd41;
	ld.global.u32 	%r70, [%rd42+4];
	mul.wide.s32 	%rd43, %r30, 4;
	add.s64 	%rd44, %rd37, %rd43;
	ld.global.u32 	%r71, [%rd44];
	mad.lo.s32 	%r72, %r71, %r70, %r69;
	ld.global.u32 	%r73, [%rd42+8];
	add.s64 	%rd45, %rd44, %rd43;
	ld.global.u32 	%r74, [%rd45];
	mad.lo.s32 	%r75, %r74, %r73, %r72;
	ld.global.u32 	%r76, [%rd42+12];
	add.s64 	%rd46, %rd45, %rd43;
	ld.global.u32 	%r77, [%rd46];
	mad.lo.s32 	%r104, %r77, %r76, %r75;
	add.s32 	%r99, %r99, 4;
$L__BB0_7:
	setp.eq.s32 	%p6, %r17, 0;
	@%p6 bra 	$L__BB0_12;
	setp.eq.s32 	%p7, %r17, 1;
	@%p7 bra 	$L__BB0_10;
	add.s32 	%r79, %r99, %r3;
	mul.wide.u32 	%rd47, %r79, 4;
	add.s64 	%rd48, %rd2, %rd47;
	ld.global.u32 	%r80, [%rd48];
	mad.lo.s32 	%r81, %r99, %r30, %r2;
	mul.wide.s32 	%rd49, %r81, 4;
	add.s64 	%rd50, %rd1, %rd49;
	ld.global.u32 	%r82, [%rd50];
	mad.lo.s32 	%r83, %r82, %r80, %r104;
	cvt.u64.u32 	%rd51, %r3;
	cvt.u64.u32 	%rd52, %r99;
	add.s64 	%rd53, %rd52, %rd51;
	shl.b64 	%rd54, %rd53, 2;
	add.s64 	%rd55, %rd2, %rd54;
	ld.global.u32 	%r84, [%rd55+4];
	mul.wide.s32 	%rd56, %r30, 4;
	add.s64 	%rd57, %rd50, %rd56;
	ld.global.u32 	%r85, [%rd57];
	mad.lo.s32 	%r104, %r85, %r84, %r83;
	add.s32 	%r99, %r99, 2;
$L__BB0_10:
	and.b32  	%r86, %r30, 1;
	setp.eq.b32 	%p8, %r86, 1;
	not.pred 	%p9, %p8;
	@%p9 bra 	$L__BB0_12;
	add.s32 	%r87, %r99, %r3;
	mul.wide.u32 	%rd58, %r87, 4;
	add.s64 	%rd59, %rd2, %rd58;
	ld.global.u32 	%r88, [%rd59];
	mad.lo.s32 	%r89, %r99, %r30, %r2;
	mul.wide.s32 	%rd60, %r89, 4;
	add.s64 	%rd61, %rd1, %rd60;
	ld.global.u32 	%r90, [%rd61];
	mad.lo.s32 	%r104, %r90, %r88, %r104;
$L__BB0_12:
	ld.param.u64 	%rd65, [_Z16computeUsingGPUsPiS_S_i_param_0];
	add.s32 	%r91, %r3, %r2;
	cvta.to.global.u64 	%rd62, %rd65;
	mul.wide.s32 	%rd63, %r91, 4;
	add.s64 	%rd64, %rd62, %rd63;
	st.global.u32 	[%rd64], %r104;
$L__BB0_13:
	ret;

}


// ===== COMPILED SASS (sm_100) =====

	.target	sm_100

	.elftype	@"ET_EXEC"


//--------------------- .note.nv.tkinfo           --------------------------
	.section	.note.nv.tkinfo,"",@"SHT_NOTE"
	.sectionflags	@"SHF_NOTE_NV_TKINFO"
	.tkinfo
        /*0018*/ 	.word	0x00000002
        /*0030*/ 	.string	""
        /*0030*/ 	.string	"ptxas"
        /*0030*/ 	.string	"Cuda compilation tools, release 13.0, V13.0.88"
        /*0030*/ 	.string	"Build cuda_13.0.r13.0/compiler.36424714_0"
        /*0030*/ 	.string	"-arch sm_100 -m 64 "



//--------------------- .note.nv.cuinfo           --------------------------
	.section	.note.nv.cuinfo,"",@"SHT_NOTE"
	.sectionflags	@"SHF_NOTE_NV_CUINFO"
        /*0018*/ 	.short	0x0002
        /*001a*/ 	.short	0x0064
        /*001c*/ 	.short	0x0082
	.zero		2


//--------------------- .nv.info                  --------------------------
	.section	.nv.info,"",@"SHT_CUDA_INFO"
	.align	4


	//----- nvinfo : EIATTR_REGCOUNT
	.align		4
        /*0000*/ 	.byte	0x04, 0x2f
        /*0002*/ 	.short	(.L_1 - .L_0)
	.align		4
.L_0:
        /*0004*/ 	.word	index@(_Z16computeUsingGPUsPiS_S_i)
        /*0008*/ 	.word	0x0000001e


	//----- nvinfo : EIATTR_FRAME_SIZE
	.align		4
.L_1:
        /*000c*/ 	.byte	0x04, 0x11
        /*000e*/ 	.short	(.L_3 - .L_2)
	.align		4
.L_2:
        /*0010*/ 	.word	index@(_Z16computeUsingGPUsPiS_S_i)
        /*0014*/ 	.word	0x00000000


	//----- nvinfo : EIATTR_MIN_STACK_SIZE
	.align		4
.L_3:
        /*0018*/ 	.byte	0x04, 0x12
        /*001a*/ 	.short	(.L_5 - .L_4)
	.align		4
.L_4:
        /*001c*/ 	.word	index@(_Z16computeUsingGPUsPiS_S_i)
        /*0020*/ 	.word	0x00000000
.L_5:


//--------------------- .nv.compat                --------------------------
	.section	.nv.compat,"",@"SHT_CUDA_COMPAT_INFO"
	.align	4
        /*0000*/ 	.byte	0x02, 0x09, 0x00, 0x00, 0x02, 0x02, 0x01, 0x00, 0x02, 0x05, 0x05, 0x00, 0x03, 0x07, 0x01, 0x01
        /*0010*/ 	.byte	0x02, 0x03, 0x00, 0x00, 0x02, 0x06, 0x01, 0x00, 0x04, 0x0b, 0x08, 0x00, 0x09, 0x00, 0x00, 0x00
        /*0020*/ 	.byte	0x00, 0x00, 0x00, 0x00


//--------------------- .nv.info._Z16computeUsingGPUsPiS_S_i --------------------------
	.section	.nv.info._Z16computeUsingGPUsPiS_S_i,"",@"SHT_CUDA_INFO"
	.sectionflags	@""
	.align	4


	//----- nvinfo : EIATTR_CUDA_API_VERSION
	.align		4
        /*0000*/ 	.byte	0x04, 0x37
        /*0002*/ 	.short	(.L_7 - .L_6)
.L_6:
        /*0004*/ 	.word	0x00000082


	//----- nvinfo : EIATTR_KPARAM_INFO
	.align		4
.L_7:
        /*0008*/ 	.byte	0x04, 0x17
        /*000a*/ 	.short	(.L_9 - .L_8)
.L_8:
        /*000c*/ 	.word	0x00000000
        /*0010*/ 	.short	0x0003
        /*0012*/ 	.short	0x0018
        /*0014*/ 	.byte	0x00, 0xf0, 0x11, 0x00


	//----- nvinfo : EIATTR_KPARAM_INFO
	.align		4
.L_9:
        /*0018*/ 	.byte	0x04, 0x17
        /*001a*/ 	.short	(.L_11 - .L_10)
.L_10:
        /*001c*/ 	.word	0x00000000
        /*0020*/ 	.short	0x0002
        /*0022*/ 	.short	0x0010
        /*0024*/ 	.byte	0x00, 0xf5, 0x21, 0x00


	//----- nvinfo : EIATTR_KPARAM_INFO
	.align		4
.L_11:
        /*0028*/ 	.byte	0x04, 0x17
        /*002a*/ 	.short	(.L_13 - .L_12)
.L_12:
        /*002c*/ 	.word	0x00000000
        /*0030*/ 	.short	0x0001
        /*0032*/ 	.short	0x0008
        /*0034*/ 	.byte	0x00, 0xf5, 0x21, 0x00


	//----- nvinfo : EIATTR_KPARAM_INFO
	.align		4
.L_13:
        /*0038*/ 	.byte	0x04, 0x17
        /*003a*/ 	.short	(.L_15 - .L_14)
.L_14:
        /*003c*/ 	.word	0x00000000
        /*0040*/ 	.short	0x0000
        /*0042*/ 	.short	0x0000
        /*0044*/ 	.byte	0x00, 0xf5, 0x21, 0x00


	//----- nvinfo : EIATTR_SPARSE_MMA_MASK
	.align		4
.L_15:
        /*0048*/ 	.byte	0x03, 0x50
        /*004a*/ 	.short	0x0000


	//----- nvinfo : EIATTR_MAXREG_COUNT
	.align		4
        /*004c*/ 	.byte	0x03, 0x1b
        /*004e*/ 	.short	0x00ff


	//----- nvinfo : EIATTR_MERCURY_ISA_VERSION
	.align		4
        /*0050*/ 	.byte	0x03, 0x5f
        /*0052*/ 	.short	0x0101


	//----- nvinfo : EIATTR_VRC_CTA_INIT_COUNT
	.align		4
        /*0054*/ 	.byte	0x02, 0x4a
	.zero		1
	.zero		1


	//----- nvinfo : EIATTR_EXIT_INSTR_OFFSETS
	.align		4
        /*0058*/ 	.byte	0x04, 0x1c
        /*005a*/ 	.short	(.L_17 - .L_16)


	//   ....[0]....
.L_16:
        /*005c*/ 	.word	0x000000c0


	//   ....[1]....
        /*0060*/ 	.word	0x00000aa0


	//----- nvinfo : EIATTR_CBANK_PARAM_SIZE
	.align		4
.L_17:
        /*0064*/ 	.byte	0x03, 0x19
        /*0066*/ 	.short	0x001c


	//----- nvinfo : EIATTR_PARAM_CBANK
	.align		4
        /*0068*/ 	.byte	0x04, 0x0a
        /*006a*/ 	.short	(.L_19 - .L_18)
	.align		4
.L_18:
        /*006c*/ 	.word	index@(.nv.constant0._Z16computeUsingGPUsPiS_S_i)
        /*0070*/ 	.short	0x0380
        /*0072*/ 	.short	0x001c


	//----- nvinfo : EIATTR_SW_WAR
	.align		4
.L_19:
        /*0074*/ 	.byte	0x04, 0x36
        /*0076*/ 	.short	(.L_21 - .L_20)
.L_20:
        /*0078*/ 	.word	0x00000008
.L_21:


//--------------------- .nv.callgraph             --------------------------
	.section	.nv.callgraph,"",@"SHT_CUDA_CALLGRAPH"
	.align	4
	.sectionentsize	8
	.align		4
        /*0000*/ 	.word	0x00000000
	.align		4
        /*0004*/ 	.word	0xffffffff
	.align		4
        /*0008*/ 	.word	0x00000000
	.align		4
        /*000c*/ 	.word	0xfffffffe
	.align		4
        /*0010*/ 	.word	0x00000000
	.align		4
        /*0014*/ 	.word	0xfffffffd
	.align		4
        /*0018*/ 	.word	0x00000000
	.align		4
        /*001c*/ 	.word	0xfffffffc


//--------------------- .text._Z16computeUsingGPUsPiS_S_i --------------------------
	.section	.text._Z16computeUsingGPUsPiS_S_i,"ax",@progbits
	.align	128
        .global         _Z16computeUsingGPUsPiS_S_i
        .type           _Z16computeUsingGPUsPiS_S_i,@function
        .size           _Z16computeUsingGPUsPiS_S_i,(.L_x_5 - _Z16computeUsingGPUsPiS_S_i)
        .other          _Z16computeUsingGPUsPiS_S_i,@"STO_CUDA_ENTRY STV_DEFAULT"
_Z16computeUsingGPUsPiS_S_i:
.text._Z16computeUsingGPUsPiS_S_i:
[----:B------:R-:W-:Y:S01]  /*0000*/  LDC R1, c[0x0][0x37c] ;  /* 0x0000df00ff017b82 */ /* 0x000fe20000000800 */
[----:B------:R-:W0:Y:S07]  /*0010*/  S2R R0, SR_TID.Y ;  /* 0x0000000000007919 */ /* 0x000e2e0000002200 */
[----:B------:R-:W0:Y:S01]  /*0020*/  S2UR UR4, SR_CTAID.Y ;  /* 0x00000000000479c3 */ /* 0x000e220000002600 */
[----:B------:R-:W1:Y:S01]  /*0030*/  LDCU UR20, c[0x0][0x398] ;  /* 0x00007300ff1477ac */ /* 0x000e620008000800 */
[----:B------:R-:W2:Y:S06]  /*0040*/  S2R R3, SR_TID.X ;  /* 0x0000000000037919 */ /* 0x000eac0000002100 */
[----:B------:R-:W0:Y:S08]  /*0050*/  LDC R13, c[0x0][0x364] ;  /* 0x0000d900ff0d7b82 */ /* 0x000e300000000800 */
[----:B------:R-:W2:Y:S08]  /*0060*/  S2UR UR5, SR_CTAID.X ;  /* 0x00000000000579c3 */ /* 0x000eb00000002500 */
[----:B------:R-:W2:Y:S01]  /*0070*/  LDC R2, c[0x0][0x360] ;  /* 0x0000d800ff027b82 */ /* 0x000ea20000000800 */
[----:B0-----:R-:W-:-:S02]  /*0080*/  IMAD R13, R13, UR4, R0 ;  /* 0x000000040d0d7c24 */ /* 0x001fc4000f8e0200 */
[----:B--2---:R-:W-:-:S05]  /*0090*/  IMAD R0, R2, UR5, R3 ;  /* 0x0000000502007c24 */ /* 0x004fca000f8e0203 */
[----:B------:R-:W-:-:S04]  /*00a0*/  VIMNMX R2, PT, PT, R13, R0, !PT ;  /* 0x000000000d027248 */ /* 0x000fc80007fe0100 */
[----:B-1----:R-:W-:-:S13]  /*00b0*/  ISETP.GE.AND P0, PT, R2, UR20, PT ;  /* 0x0000001402007c0c */ /* 0x002fda000bf06270 */
[----:B------:R-:W-:Y:S05]  /*00c0*/  @P0 EXIT ;  /* 0x000000000000094d */ /* 0x000fea0003800000 */
[----:B------:R-:W-:Y:S01]  /*00d0*/  UISETP.GE.U32.AND UP0, UPT, UR20, 0x8, UPT ;  /* 0x000000081400788c */ /* 0x000fe2000bf06070 */
[----:B------:R-:W-:Y:S02]  /*00e0*/  HFMA2 R12, -RZ, RZ, 0, 0 ;  /* 0x00000000ff0c7431 */ /* 0x000fe400000001ff */
[----:B------:R-:W-:Y:S01]  /*00f0*/  IMAD R13, R13, UR20, RZ ;  /* 0x000000140d0d7c24 */ /* 0x000fe2000f8e02ff */
[----:B------:R-:W-:Y:S01]  /*0100*/  UMOV UR4, URZ ;  /* 0x000000ff00047c82 */ /* 0x000fe20008000000 */
[----:B------:R-:W0:Y:S04]  /*0110*/  LDCU.64 UR18, c[0x0][0x358] ;  /* 0x00006b00ff1277ac */ /* 0x000e280008000a00 */
[----:B------:R-:W-:Y:S05]  /*0120*/  BRA.U !UP0, `(.L_x_0) ;  /* 0x0000000508007547 */ /* 0x000fea000b800000 */
[----:B------:R-:W1:Y:S01]  /*0130*/  LDC.64 R2, c[0x0][0x388] ;  /* 0x0000e200ff027b82 */ /* 0x000e620000000a00 */
[----:B------:R-:W2:Y:S01]  /*0140*/  LDCU.64 UR22, c[0x0][0x390] ;  /* 0x00007200ff1677ac */ /* 0x000ea20008000a00 */
[----:B------:R-:W-:Y:S02]  /*0150*/  MOV R12, RZ ;  /* 0x000000ff000c7202 */ /* 0x000fe40000000f00 */
[----:B------:R-:W-:Y:S01]  /*0160*/  MOV R14, R0 ;  /* 0x00000000000e7202 */ /* 0x000fe20000000f00 */
[----:B------:R-:W-:-:S04]  /*0170*/  ULOP3.LUT UR4, UR20, 0x7ffffff8, URZ, 0xc0, !UPT ;  /* 0x7ffffff814047892 */ /* 0x000fc8000f8ec0ff */
[----:B------:R-:W-:Y:S02]  /*0180*/  UIADD3 UR5, UPT, UPT, -UR4, URZ, URZ ;  /* 0x000000ff04057290 */ /* 0x000fe4000fffe1ff */
[----:B--2---:R-:W-:Y:S02]  /*0190*/  UIMAD.WIDE UR6, UR20, 0x8, UR22 ;  /* 0x00000008140678a5 */ /* 0x004fe4000f8e0216 */
[----:B------:R-:W-:Y:S02]  /*01a0*/  UIMAD.WIDE UR8, UR20, 0xc, UR22 ;  /* 0x0000000c140878a5 */ /* 0x000fe4000f8e0216 */
[----:B------:R-:W-:Y:S01]  /*01b0*/  UIMAD.WIDE UR10, UR20, 0x10, UR22 ;  /* 0x00000010140a78a5 */ /* 0x000fe2000f8e0216 */
[----:B-1----:R-:W-:Y:S01]  /*01c0*/  IMAD.WIDE.U32 R2, R13, 0x4, R2 ;  /* 0x000000040d027825 */ /* 0x002fe200078e0002 */
[----:B------:R-:W-:Y:S02]  /*01d0*/  UIMAD.WIDE UR12, UR20, 0x14, UR22 ;  /* 0x00000014140c78a5 */ /* 0x000fe4000f8e0216 */
[----:B------:R-:W-:Y:S01]  /*01e0*/  UIMAD.WIDE UR14, UR20, 0x18, UR22 ;  /* 0x00000018140e78a5 */ /* 0x000fe2000f8e0216 */
[----:B------:R-:W-:Y:S01]  /*01f0*/  IADD3 R2, P0, PT, R2, 0x10, RZ ;  /* 0x0000001002027810 */ /* 0x000fe20007f1e0ff */
[----:B------:R-:W-:-:S03]  /*0200*/  UIMAD.WIDE UR16, UR20, 0x1c, UR22 ;  /* 0x0000001c141078a5 */ /* 0x000fc6000f8e0216 */
[----:B------:R-:W-:-:S09]  /*0210*/  IADD3.X R3, PT, PT, RZ, R3, RZ, P0, !PT ;  /* 0x00000003ff037210 */ /* 0x000fd200007fe4ff */
.L_x_1:
[----:B------:R-:W-:Y:S01]  /*0220*/  UIMAD.WIDE UR24, UR20, 0x4, UR22 ;  /* 0x00000004141878a5 */ /* 0x000fe2000f8e0216 */
[----:B------:R-:W-:Y:S01]  /*0230*/  MOV R23, 0x4 ;  /* 0x0000000400177802 */ /* 0x000fe20000000f00 */
[----:B------:R-:W-:Y:S01]  /*0240*/  HFMA2 R25, -RZ, RZ, 0, 2.384185791015625e-07 ;  /* 0x00000004ff197431 */ /* 0x000fe200000001ff */
[----:B0-----:R-:W2:Y:S03]  /*0250*/  LDG.E R21, desc[UR18][R2.64+-0x10] ;  /* 0xfffff01202157981 */ /* 0x001ea6000c1e1900 */
[----:B------:R-:W-:Y:S01]  /*0260*/  IMAD.WIDE R22, R14, R23, UR22 ;  /* 0x000000160e167e25 */ /* 0x000fe2000f8e0217 */
[----:B------:R-:W-:Y:S01]  /*0270*/  MOV R8, UR24 ;  /* 0x0000001800087c02 */ /* 0x000fe20008000f00 */
[----:B------:R-:W3:Y:S01]  /*0280*/  LDG.E R19, desc[UR18][R2.64+-0xc] ;  /* 0xfffff41202137981 */ /* 0x000ee2000c1e1900 */
[----:B------:R-:W-:-:S03]  /*0290*/  MOV R9, UR25 ;  /* 0x0000001900097c02 */ /* 0x000fc60008000f00 */
[----:B------:R-:W2:Y:S01]  /*02a0*/  LDG.E R22, desc[UR18][R22.64] ;  /* 0x0000001216167981 */ /* 0x000ea2000c1e1900 */
[----:B------:R-:W-:Y:S02]  /*02b0*/  IMAD.MOV.U32 R11, RZ, RZ, 0x4 ;  /* 0x00000004ff0b7424 */ /* 0x000fe400078e00ff */
[----:B------:R-:W-:-:S04]  /*02c0*/  IMAD.WIDE R8, R14, 0x4, R8 ;  /* 0x000000040e087825 */ /* 0x000fc800078e0208 */
[----:B------:R-:W-:Y:S01]  /*02d0*/  HFMA2 R7, -RZ, RZ, 0, 2.384185791015625e-07 ;  /* 0x00000004ff077431 */ /* 0x000fe200000001ff */
[----:B------:R-:W-:Y:S01]  /*02e0*/  MOV R5, 0x4 ;  /* 0x0000000400057802 */ /* 0x000fe20000000f00 */
[----:B------:R-:W4:Y:S01]  /*02f0*/  LDG.E R17, desc[UR18][R2.64+-0x8] ;  /* 0xfffff81202117981 */ /* 0x000f22000c1e1900 */
[----:B------:R-:W-:-:S03]  /*0300*/  IMAD.WIDE R24, R14, R25, UR6 ;  /* 0x000000060e187e25 */ /* 0x000fc6000f8e0219 */
[----:B------:R0:W3:Y:S01]  /*0310*/  LDG.E R20, desc[UR18][R8.64] ;  /* 0x0000001208147981 */ /* 0x0000e2000c1e1900 */
[----:B------:R-:W-:-:S03]  /*0320*/  IMAD.WIDE R10, R14, R11, UR8 ;  /* 0x000000080e0a7e25 */ /* 0x000fc6000f8e020b */
[----:B------:R-:W4:Y:S01]  /*0330*/  LDG.E R18, desc[UR18][R24.64] ;  /* 0x0000001218127981 */ /* 0x000f22000c1e1900 */
[----:B------:R-:W-:-:S04]  /*0340*/  IMAD.WIDE R4, R14, R5, UR10 ;  /* 0x0000000a0e047e25 */ /* 0x000fc8000f8e0205 */
[----:B------:R-:W-:Y:S01]  /*0350*/  HFMA2 R27, -RZ, RZ, 0, 2.384185791015625e-07 ;  /* 0x00000004ff1b7431 */ /* 0x000fe200000001ff */
[----:B------:R1:W5:Y:S01]  /*0360*/  LDG.E R16, desc[UR18][R10.64] ;  /* 0x000000120a107981 */ /* 0x000362000c1e1900 */
[C---:B------:R-:W-:Y:S01]  /*0370*/  IMAD.WIDE R6, R14.reuse, R7, UR12 ;  /* 0x0000000c0e067e25 */ /* 0x040fe2000f8e0207 */
[----:B0-----:R-:W-:Y:S02]  /*0380*/  MOV R9, 0x4 ;  /* 0x0000000400097802 */ /* 0x001fe40000000f00 */
[----:B------:R-:W5:Y:S04]  /*0390*/  LDG.E R15, desc[UR18][R2.64+-0x4] ;  /* 0xfffffc12020f7981 */ /* 0x000f68000c1e1900 */
[----:B------:R0:W5:Y:S01]  /*03a0*/  LDG.E R4, desc[UR18][R4.64] ;  /* 0x0000001204047981 */ /* 0x000162000c1e1900 */
[----:B------:R-:W-:-:S03]  /*03b0*/  IMAD.WIDE R8, R14, R9, UR14 ;  /* 0x0000000e0e087e25 */ /* 0x000fc6000f8e0209 */
[----:B------:R-:W5:Y:S01]  /*03c0*/  LDG.E R23, desc[UR18][R2.64] ;  /* 0x0000001202177981 */ /* 0x000f62000c1e1900 */
[----:B-1----:R-:W-:-:S03]  /*03d0*/  IMAD.WIDE R10, R14, R27, UR16 ;  /* 0x000000100e0a7e25 */ /* 0x002fc6000f8e021b */
[----:B------:R-:W5:Y:S04]  /*03e0*/  LDG.E R7, desc[UR18][R6.64] ;  /* 0x0000001206077981 */ /* 0x000f68000c1e1900 */
[----:B------:R-:W5:Y:S04]  /*03f0*/  LDG.E R24, desc[UR18][R2.64+0x4] ;  /* 0x0000041202187981 */ /* 0x000f68000c1e1900 */
[----:B------:R-:W5:Y:S04]  /*0400*/  LDG.E R8, desc[UR18][R8.64] ;  /* 0x0000001208087981 */ /* 0x000f68000c1e1900 */
[----:B------:R-:W5:Y:S04]  /*0410*/  LDG.E R25, desc[UR18][R2.64+0x8] ;  /* 0x0000081202197981 */ /* 0x000f68000c1e1900 */
[----:B------:R-:W5:Y:S04]  /*0420*/  LDG.E R10, desc[UR18][R10.64] ;  /* 0x000000120a0a7981 */ /* 0x000f68000c1e1900 */
[----:B------:R1:W5:Y:S01]  /*0430*/  LDG.E R27, desc[UR18][R2.64+0xc] ;  /* 0x00000c12021b7981 */ /* 0x000362000c1e1900 */
[----:B------:R-:W-:-:S04]  /*0440*/  UIADD3 UR5, UPT, UPT, UR5, 0x8, URZ ;  /* 0x0000000805057890 */ /* 0x000fc8000fffe0ff */
[----:B------:R-:W-:Y:S01]  /*0450*/  UISETP.NE.AND UP0, UPT, UR5, URZ, UPT ;  /* 0x000000ff0500728c */ /* 0x000fe2000bf05270 */
[----:B0-----:R-:W-:Y:S02]  /*0460*/  MOV R5, UR20 ;  /* 0x0000001400057c02 */ /* 0x001fe40008000f00 */
[----:B-1----:R-:W-:-:S03]  /*0470*/  IADD3 R2, P0, PT, R2, 0x20, RZ ;  /* 0x0000002002027810 */ /* 0x002fc60007f1e0ff */
[----:B------:R-:W-:Y:S01]  /*0480*/  IMAD R14, R5, 0x8, R14 ;  /* 0x00000008050e7824 */ /* 0x000fe200078e020e */
[----:B------:R-:W-:Y:S01]  /*0490*/  IADD3.X R3, PT, PT, RZ, R3, RZ, P0, !PT ;  /* 0x00000003ff037210 */ /* 0x000fe200007fe4ff */
[----:B--2---:R-:W-:-:S04]  /*04a0*/  IMAD R21, R21, R22, R12 ;  /* 0x0000001615157224 */ /* 0x004fc800078e020c */
[----:B---3--:R-:W-:-:S04]  /*04b0*/  IMAD R19, R19, R20, R21 ;  /* 0x0000001413137224 */ /* 0x008fc800078e0215 */
[----:B----4-:R-:W-:-:S04]  /*04c0*/  IMAD R17, R17, R18, R19 ;  /* 0x0000001211117224 */ /* 0x010fc800078e0213 */
[----:B-----5:R-:W-:-:S04]  /*04d0*/  IMAD R15, R15, R16, R17 ;  /* 0x000000100f0f7224 */ /* 0x020fc800078e0211 */
[----:B------:R-:W-:-:S04]  /*04e0*/  IMAD R4, R23, R4, R15 ;  /* 0x0000000417047224 */ /* 0x000fc800078e020f */
[----:B------:R-:W-:-:S04]  /*04f0*/  IMAD R4, R24, R7, R4 ;  /* 0x0000000718047224 */ /* 0x000fc800078e0204 */
[----:B------:R-:W-:-:S04]  /*0500*/  IMAD R4, R25, R8, R4 ;  /* 0x0000000819047224 */ /* 0x000fc800078e0204 */
[----:B------:R-:W-:Y:S01]  /*0510*/  IMAD R12, R27, R10, R4 ;  /* 0x0000000a1b0c7224 */ /* 0x000fe200078e0204 */
[----:B------:R-:W-:Y:S06]  /*0520*/  BRA.U UP0, `(.L_x_1) ;  /* 0xfffffffd003c7547 */ /* 0x000fec000b83ffff */
.L_x_0:
[----:B------:R-:W-:-:S04]  /*0530*/  ULOP3.LUT UR6, UR20, 0x7, URZ, 0xc0, !UPT ;  /* 0x0000000714067892 */ /* 0x000fc8000f8ec0ff */
[----:B------:R-:W-:-:S09]  /*0540*/  UISETP.NE.AND UP0, UPT, UR6, URZ, UPT ;  /* 0x000000ff0600728c */ /* 0x000fd2000bf05270 */
[----:B------:R-:W-:Y:S05]  /*0550*/  BRA.U !UP0, `(.L_x_2) ;  /* 0x0000000508407547 */ /* 0x000fea000b800000 */
[----:B------:R-:W-:Y:S02]  /*0560*/  UISETP.GE.U32.AND UP0, UPT, UR6, 0x4, UPT ;  /* 0x000000040600788c */ /* 0x000fe4000bf06070 */
[----:B------:R-:W-:-:S04]  /*0570*/  ULOP3.LUT UR5, UR20, 0x3, URZ, 0xc0, !UPT ;  /* 0x0000000314057892 */ /* 0x000fc8000f8ec0ff */
[----:B------:R-:W-:-:S03]  /*0580*/  UISETP.NE.AND UP1, UPT, UR5, URZ, UPT ;  /* 0x000000ff0500728c */ /* 0x000fc6000bf25270 */
[----:B------:R-:W-:Y:S08]  /*0590*/  BRA.U !UP0, `(.L_x_3) ;  /* 0x00000001087c7547 */ /* 0x000ff0000b800000 */
[----:B------:R-:W1:Y:S01]  /*05a0*/  LDC.64 R6, c[0x0][0x390] ;  /* 0x0000e400ff067b82 */ /* 0x000e620000000a00 */
[----:B------:R-:W2:Y:S01]  /*05b0*/  LDCU.64 UR6, c[0x0][0x388] ;  /* 0x00007100ff0677ac */ /* 0x000ea20008000a00 */
[----:B------:R-:W-:Y:S02]  /*05c0*/  MOV R9, UR4 ;  /* 0x0000000400097c02 */ /* 0x000fe40008000f00 */
[C---:B------:R-:W-:Y:S02]  /*05d0*/  IADD3 R3, PT, PT, R13.reuse, UR4, RZ ;  /* 0x000000040d037c10 */ /* 0x040fe4000fffe0ff */
[----:B------:R-:W-:Y:S01]  /*05e0*/  IADD3 R10, P0, PT, R13, UR4, RZ ;  /* 0x000000040d0a7c10 */ /* 0x000fe2000ff1e0ff */
[----:B------:R-:W-:Y:S01]  /*05f0*/  IMAD R9, R9, UR20, R0 ;  /* 0x0000001409097c24 */ /* 0x000fe2000f8e0200 */
[----:B------:R-:W3:Y:S01]  /*0600*/  LDC.64 R4, c[0x0][0x388] ;  /* 0x0000e200ff047b82 */ /* 0x000ee20000000a00 */
[----:B------:R-:W-:Y:S02]  /*0610*/  MOV R11, UR20 ;  /* 0x00000014000b7c02 */ /* 0x000fe40008000f00 */
[----:B------:R-:W-:Y:S01]  /*0620*/  MOV R15, UR20 ;  /* 0x00000014000f7c02 */ /* 0x000fe20008000f00 */
[----:B-1----:R-:W-:Y:S01]  /*0630*/  IMAD.WIDE R6, R9, 0x4, R6 ;  /* 0x0000000409067825 */ /* 0x002fe200078e0206 */
[----:B------:R-:W-:-:S05]  /*0640*/  MOV R9, UR20 ;  /* 0x0000001400097c02 */ /* 0x000fca0008000f00 */
[----:B------:R-:W-:Y:S02]  /*0650*/  IMAD.WIDE R8, R9, 0x4, R6 ;  /* 0x0000000409087825 */ /* 0x000fe400078e0206 */
[----:B0-----:R-:W4:Y:S02]  /*0660*/  LDG.E R6, desc[UR18][R6.64] ;  /* 0x0000001206067981 */ /* 0x001f24000c1e1900 */
[----:B---3--:R-:W-:Y:S01]  /*0670*/  IMAD.WIDE.U32 R4, R3, 0x4, R4 ;  /* 0x0000000403047825 */ /* 0x008fe200078e0004 */
[----:B------:R-:W-:Y:S01]  /*0680*/  IADD3.X R3, PT, PT, RZ, RZ, RZ, P0, !PT ;  /* 0x000000ffff037210 */ /* 0x000fe200007fe4ff */
[----:B------:R-:W3:Y:S01]  /*0690*/  LDG.E R17, desc[UR18][R8.64] ;  /* 0x0000001208117981 */ /* 0x000ee2000c1e1900 */
[----:B--2---:R-:W-:-:S03]  /*06a0*/  LEA R2, P0, R10, UR6, 0x2 ;  /* 0x000000060a027c11 */ /* 0x004fc6000f8010ff */
[----:B------:R-:W4:Y:S01]  /*06b0*/  LDG.E R5, desc[UR18][R4.64] ;  /* 0x0000001204057981 */ /* 0x000f22000c1e1900 */
[----:B------:R-:W-:Y:S01]  /*06c0*/  LEA.HI.X R3, R10, UR7, R3, 0x2, P0 ;  /* 0x000000070a037c11 */ /* 0x000fe200080f1403 */
[----:B------:R-:W-:-:S04]  /*06d0*/  IMAD.WIDE R10, R11, 0x4, R8 ;  /* 0x000000040b0a7825 */ /* 0x000fc800078e0208 */
[----:B------:R-:W3:Y:S01]  /*06e0*/  LDG.E R16, desc[UR18][R2.64+0x4] ;  /* 0x0000041202107981 */ /* 0x000ee2000c1e1900 */
[----:B------:R-:W-:-:S03]  /*06f0*/  IMAD.WIDE R14, R15, 0x4, R10 ;  /* 0x000000040f0e7825 */ /* 0x000fc600078e020a */
[----:B------:R-:W2:Y:S04]  /*0700*/  LDG.E R19, desc[UR18][R10.64] ;  /* 0x000000120a137981 */ /* 0x000ea8000c1e1900 */
[----:B------:R-:W2:Y:S04]  /*0710*/  LDG.E R18, desc[UR18][R2.64+0x8] ;  /* 0x0000081202127981 */ /* 0x000ea8000c1e1900 */
[----:B------:R-:W5:Y:S04]  /*0720*/  LDG.E R20, desc[UR18][R2.64+0xc] ;  /* 0x00000c1202147981 */ /* 0x000f68000c1e1900 */
[----:B------:R-:W5:Y:S01]  /*0730*/  LDG.E R14, desc[UR18][R14.64] ;  /* 0x000000120e0e7981 */ /* 0x000f62000c1e1900 */
[----:B------:R-:W-:Y:S01]  /*0740*/  UIADD3 UR4, UPT, UPT, UR4, 0x4, URZ ;  /* 0x0000000404047890 */ /* 0x000fe2000fffe0ff */
[----:B----4-:R-:W-:-:S04]  /*0750*/  IMAD R5, R5, R6, R12 ;  /* 0x0000000605057224 */ /* 0x010fc800078e020c */
[----:B---3--:R-:W-:-:S04]  /*0760*/  IMAD R5, R16, R17, R5 ;  /* 0x0000001110057224 */ /* 0x008fc800078e0205 */
[----:B--2---:R-:W-:-:S04]  /*0770*/  IMAD R5, R18, R19, R5 ;  /* 0x0000001312057224 */ /* 0x004fc800078e0205 */
[----:B-----5:R-:W-:-:S07]  /*0780*/  IMAD R12, R20, R14, R5 ;  /* 0x0000000e140c7224 */ /* 0x020fce00078e0205 */
.L_x_3:
[----:B------:R-:W-:Y:S05]  /*0790*/  BRA.U !UP1, `(.L_x_2) ;  /* 0x0000000109b07547 */ /* 0x000fea000b800000 */
[----:B------:R-:W-:Y:S01]  /*07a0*/  UISETP.NE.AND UP0, UPT, UR5, 0x1, UPT ;  /* 0x000000010500788c */ /* 0x000fe2000bf05270 */
[----:B------:R-:W-:Y:S01]  /*07b0*/  MOV R7, UR4 ;  /* 0x0000000400077c02 */ /* 0x000fe20008000f00 */
[----:B------:R-:W-:Y:S02]  /*07c0*/  ULOP3.LUT UR5, UR20, 0x1, URZ, 0xc0, !UPT ;  /* 0x0000000114057892 */ /* 0x000fe4000f8ec0ff */
[----:B------:R-:W-:Y:S02]  /*07d0*/  IMAD.U32 R15, RZ, RZ, UR20 ;  /* 0x00000014ff0f7e24 */ /* 0x000fe4000f8e00ff */
[----:B------:R-:W-:Y:S01]  /*07e0*/  UISETP.NE.U32.AND UP1, UPT, UR5, 0x1, UPT ;  /* 0x000000010500788c */ /* 0x000fe2000bf25070 */
[----:B------:R-:W-:-:S04]  /*07f0*/  PLOP3.LUT P1, PT, PT, PT, UP0, 0x80, 0x8 ;  /* 0x000000000008781c */ /* 0x000fc80003f2f008 */
[----:B------:R-:W1:Y:S01]  /*0800*/  @UP0 LDCU.64 UR6, c[0x0][0x388] ;  /* 0x00007100ff0607ac */ /* 0x000e620008000a00 */
[----:B------:R-:W-:Y:S01]  /*0810*/  PLOP3.LUT P0, PT, PT, PT, UP1, 0x80, 0x8 ;  /* 0x000000000008781c */ /* 0x000fe20003f0f018 */
[----:B------:R-:W2:Y:S01]  /*0820*/  @UP0 LDCU.64 UR8, c[0x0][0x390] ;  /* 0x00007200ff0807ac */ /* 0x000ea20008000a00 */
[----:B------:R-:W3:Y:S06]  /*0830*/  @UP0 LDCU.64 UR10, c[0x0][0x388] ;  /* 0x00007100ff0a07ac */ /* 0x000eec0008000a00 */
[C---:B------:R-:W-:Y:S01]  /*0840*/  @P1 VIADD R3, R13.reuse, UR4 ;  /* 0x000000040d031c36 */ /* 0x040fe20008000000 */
[----:B------:R-:W-:Y:S01]  /*0850*/  @P1 IADD3 R6, P2, PT, R13, UR4, RZ ;  /* 0x000000040d061c10 */ /* 0x000fe2000ff5e0ff */
[----:B------:R-:W4:Y:S01]  /*0860*/  @!UP1 LDCU.64 UR12, c[0x0][0x388] ;  /* 0x00007100ff0c97ac */ /* 0x000f220008000a00 */
[----:B------:R-:W-:Y:S01]  /*0870*/  @UP0 UIADD3 UR4, UPT, UPT, UR4, 0x2, URZ ;  /* 0x0000000204040890 */ /* 0x000fe2000fffe0ff */
[----:B-1----:R-:W-:-:S02]  /*0880*/  MOV R10, UR6 ;  /* 0x00000006000a7c02 */ /* 0x002fc40008000f00 */
[----:B------:R-:W-:Y:S01]  /*0890*/  MOV R11, UR7 ;  /* 0x00000007000b7c02 */ /* 0x000fe20008000f00 */
[----:B------:R-:W1:Y:S01]  /*08a0*/  @!UP1 LDCU.64 UR6, c[0x0][0x390] ;  /* 0x00007200ff0697ac */ /* 0x000e620008000a00 */
[----:B--2---:R-:W-:Y:S02]  /*08b0*/  MOV R4, UR8 ;  /* 0x0000000800047c02 */ /* 0x004fe40008000f00 */
[----:B------:R-:W-:Y:S01]  /*08c0*/  MOV R5, UR9 ;  /* 0x0000000900057c02 */ /* 0x000fe20008000f00 */
[----:B------:R-:W-:-:S04]  /*08d0*/  @P1 IMAD.WIDE.U32 R10, R3, 0x4, R10 ;  /* 0x00000004030a1825 */ /* 0x000fc800078e000a */
[----:B------:R-:W-:Y:S01]  /*08e0*/  @P1 IMAD R3, R7, UR20, R0 ;  /* 0x0000001407031c24 */ /* 0x000fe2000f8e0200 */
[----:B------:R-:W-:Y:S01]  /*08f0*/  @P1 IADD3.X R7, PT, PT, RZ, RZ, RZ, P2, !PT ;  /* 0x000000ffff071210 */ /* 0x000fe200017fe4ff */
[----:B0-----:R-:W2:Y:S01]  /*0900*/  @P1 LDG.E R11, desc[UR18][R10.64] ;  /* 0x000000120a0b1981 */ /* 0x001ea2000c1e1900 */
[C---:B---3--:R-:W-:Y:S01]  /*0910*/  @P1 LEA R2, P2, R6.reuse, UR10, 0x2 ;  /* 0x0000000a06021c11 */ /* 0x048fe2000f8410ff */
[----:B------:R-:W-:Y:S01]  /*0920*/  @P1 IMAD.WIDE R4, R3, 0x4, R4 ;  /* 0x0000000403041825 */ /* 0x000fe200078e0204 */
[----:B------:R-:W-:Y:S02]  /*0930*/  MOV R19, UR4 ;  /* 0x0000000400137c02 */ /* 0x000fe40008000f00 */
[----:B------:R-:W-:Y:S02]  /*0940*/  @P1 LEA.HI.X R3, R6, UR11, R7, 0x2, P2 ;  /* 0x0000000b06031c11 */ /* 0x000fe400090f1407 */
[----:B----4-:R-:W-:Y:S01]  /*0950*/  MOV R6, UR12 ;  /* 0x0000000c00067c02 */ /* 0x010fe20008000f00 */
[----:B------:R-:W-:Y:S01]  /*0960*/  @P1 IMAD.WIDE R14, R15, 0x4, R4 ;  /* 0x000000040f0e1825 */ /* 0x000fe200078e0204 */
[----:B------:R-:W-:Y:S01]  /*0970*/  MOV R7, UR13 ;  /* 0x0000000d00077c02 */ /* 0x000fe20008000f00 */
[----:B------:R-:W2:Y:S01]  /*0980*/  @P1 LDG.E R4, desc[UR18][R4.64] ;  /* 0x0000001204041981 */ /* 0x000ea2000c1e1900 */
[----:B------:R-:W-:Y:S01]  /*0990*/  @!P0 IADD3 R17, PT, PT, R13, UR4, RZ ;  /* 0x000000040d118c10 */ /* 0x000fe2000fffe0ff */
[----:B------:R-:W-:Y:S01]  /*09a0*/  @!P0 IMAD R19, R19, UR20, R0 ;  /* 0x0000001413138c24 */ /* 0x000fe2000f8e0200 */
[----:B-1----:R-:W-:Y:S01]  /*09b0*/  MOV R8, UR6 ;  /* 0x0000000600087c02 */ /* 0x002fe20008000f00 */
[----:B------:R-:W3:Y:S01]  /*09c0*/  @P1 LDG.E R14, desc[UR18][R14.64] ;  /* 0x000000120e0e1981 */ /* 0x000ee2000c1e1900 */
[----:B------:R-:W-:Y:S01]  /*09d0*/  MOV R9, UR7 ;  /* 0x0000000700097c02 */ /* 0x000fe20008000f00 */
[----:B------:R-:W-:-:S02]  /*09e0*/  @!P0 IMAD.WIDE.U32 R6, R17, 0x4, R6 ;  /* 0x0000000411068825 */ /* 0x000fc400078e0006 */
[----:B------:R-:W3:Y:S02]  /*09f0*/  @P1 LDG.E R2, desc[UR18][R2.64+0x4] ;  /* 0x0000041202021981 */ /* 0x000ee4000c1e1900 */
[----:B------:R-:W-:Y:S02]  /*0a00*/  @!P0 IMAD.WIDE R8, R19, 0x4, R8 ;  /* 0x0000000413088825 */ /* 0x000fe400078e0208 */
[----:B------:R-:W4:Y:S04]  /*0a10*/  @!P0 LDG.E R7, desc[UR18][R6.64] ;  /* 0x0000001206078981 */ /* 0x000f28000c1e1900 */
[----:B------:R-:W4:Y:S01]  /*0a20*/  @!P0 LDG.E R8, desc[UR18][R8.64] ;  /* 0x0000001208088981 */ /* 0x000f22000c1e1900 */
[----:B--2---:R-:W-:-:S04]  /*0a30*/  @P1 IMAD R11, R11, R4, R12 ;  /* 0x000000040b0b1224 */ /* 0x004fc800078e020c */
[----:B---3--:R-:W-:-:S04]  /*0a40*/  @P1 IMAD R12, R2, R14, R11 ;  /* 0x0000000e020c1224 */ /* 0x008fc800078e020b */
[----:B----4-:R-:W-:-:S07]  /*0a50*/  @!P0 IMAD R12, R7, R8, R12 ;  /* 0x00000008070c8224 */ /* 0x010fce00078e020c */
.L_x_2:
[----:B------:R-:W1:Y:S01]  /*0a60*/  LDC.64 R2, c[0x0][0x380] ;  /* 0x0000e000ff027b82 */ /* 0x000e620000000a00 */
[----:B------:R-:W-:-:S05]  /*0a70*/  IADD3 R13, PT, PT, R0, R13, RZ ;  /* 0x0000000d000d7210 */ /* 0x000fca0007ffe0ff */
[----:B-1----:R-:W-:-:S05]  /*0a80*/  IMAD.WIDE R2, R13, 0x4, R2 ;  /* 0x000000040d027825 */ /* 0x002fca00078e0202 */
[----:B0-----:R-:W-:Y:S01]  /*0a90*/  STG.E desc[UR18][R2.64], R12 ;  /* 0x0000000c02007986 */ /* 0x001fe2000c101912 */
[----:B------:R-:W-:Y:S05]  /*0aa0*/  EXIT ;  /* 0x000000000000794d */ /* 0x000fea0003800000 */
.L_x_4:
[----:B------:R-:W-:-:S00]  /*0ab0*/  BRA `(.L_x_4) ;  /* 0xfffffffc00fc7947 */ /* 0x000fc0000383ffff */
[----:B------:R-:W-:-:S00]  /*0ac0*/  NOP ;  /* 0x0000000000007918 */ /* 0x000fc00000000000 */
        /* <DEDUP_REMOVED lines=11> */
.L_x_5:


//--------------------- .nv.shared.reserved.0     --------------------------
	.section	.nv.shared.reserved.0,"aw",@nobits
	.weak		__nv_reservedSMEM_offset_0_alias
	.size		__nv_reservedSMEM_offset_0_alias, 0, 64
	.other		__nv_reservedSMEM_offset_0_alias,@"STO_CUDA_RESERVED_SHARED STV_DEFAULT"
__nv_reservedSMEM_offset_0_alias:
	.zero		0
	.zero		64


//--------------------- .nv.constant0._Z16computeUsingGPUsPiS_S_i --------------------------
	.section	.nv.constant0._Z16computeUsingGPUsPiS_S_i,"a",@progbits
	.sectionflags	@""
	.align	4
.nv.constant0._Z16computeUsingGPUsPiS_S_i:
	.zero		924


//--------------------- SYMBOLS --------------------------

	.type		.nv.reservedSmem.offset0,@object
	.size		.nv.reservedSmem.offset0,0x4
